//
// Generated by NVIDIA NVVM Compiler
//
// Compiler Build ID: CL-36424714
// Cuda compilation tools, release 13.0, V13.0.88
// Based on NVVM 20.0.0
//

.version 9.0
.target sm_100
.address_size 64

	// .globl	_Z13matmul_kernelPfS_S_iii
// _ZZ13matmul_kernelPfS_S_iiiE6A_tile has been demoted
// _ZZ13matmul_kernelPfS_S_iiiE6B_tile has been demoted

.visible .entry _Z13matmul_kernelPfS_S_iii(
	.param .u64 .ptr .align 1 _Z13matmul_kernelPfS_S_iii_param_0,
	.param .u64 .ptr .align 1 _Z13matmul_kernelPfS_S_iii_param_1,
	.param .u64 .ptr .align 1 _Z13matmul_kernelPfS_S_iii_param_2,
	.param .u32 _Z13matmul_kernelPfS_S_iii_param_3,
	.param .u32 _Z13matmul_kernelPfS_S_iii_param_4,
	.param .u32 _Z13matmul_kernelPfS_S_iii_param_5
)
{
	.reg .pred 	%p<12>;
	.reg .b32 	%r<42>;
	.reg .b32 	%f<63>;
	.reg .b64 	%rd<13>;
	// demoted variable
	.shared .align 4 .b8 _ZZ13matmul_kernelPfS_S_iiiE6A_tile[1024];
	// demoted variable
	.shared .align 4 .b8 _ZZ13matmul_kernelPfS_S_iiiE6B_tile[1024];
	ld.param.u64 	%rd4, [_Z13matmul_kernelPfS_S_iii_param_0];
	ld.param.u64 	%rd5, [_Z13matmul_kernelPfS_S_iii_param_1];
	ld.param.u64 	%rd6, [_Z13matmul_kernelPfS_S_iii_param_2];
	ld.param.u32 	%r23, [_Z13matmul_kernelPfS_S_iii_param_3];
	ld.param.u32 	%r24, [_Z13matmul_kernelPfS_S_iii_param_4];
	ld.param.u32 	%r25, [_Z13matmul_kernelPfS_S_iii_param_5];
	mov.u32 	%r26, %ctaid.y;
	mov.u32 	%r27, %ntid.y;
	mov.u32 	%r39, %tid.y;
	mad.lo.s32 	%r2, %r26, %r27, %r39;
	mov.u32 	%r28, %ctaid.x;
	mov.u32 	%r29, %ntid.x;
	mov.u32 	%r37, %tid.x;
	mad.lo.s32 	%r4, %r28, %r29, %r37;
	setp.lt.s32 	%p1, %r25, 1;
	mov.f32 	%f62, 0f00000000;
	@%p1 bra 	$L__BB0_7;
	add.s32 	%r30, %r25, 15;
	shr.u32 	%r31, %r30, 4;
	shl.b32 	%r32, %r39, 6;
	mov.u32 	%r33, _ZZ13matmul_kernelPfS_S_iiiE6A_tile;
	add.s32 	%r5, %r33, %r32;
	shl.b32 	%r34, %r37, 2;
	add.s32 	%r6, %r5, %r34;
	mov.u32 	%r35, _ZZ13matmul_kernelPfS_S_iiiE6B_tile;
	add.s32 	%r8, %r35, %r34;
	add.s32 	%r7, %r8, %r32;
	neg.s32 	%r41, %r31;
	mad.lo.s32 	%r40, %r39, %r24, %r4;
	shl.b32 	%r11, %r24, 4;
	mad.lo.s32 	%r38, %r25, %r2, %r37;
	cvta.to.global.u64 	%rd1, %rd4;
	cvta.to.global.u64 	%rd2, %rd5;
	mov.f32 	%f62, 0f00000000;
$L__BB0_2:
	setp.ge.s32 	%p2, %r2, %r23;
	mul.wide.s32 	%rd7, %r38, 4;
	add.s64 	%rd3, %rd1, %rd7;
	setp.ge.s32 	%p3, %r37, %r25;
	mov.f32 	%f60, 0f00000000;
	or.pred  	%p4, %p2, %p3;
	@%p4 bra 	$L__BB0_4;
	ld.global.f32 	%f60, [%rd3];
$L__BB0_4:
	setp.ge.s32 	%p5, %r4, %r24;
	st.shared.f32 	[%r6], %f60;
	setp.ge.s32 	%p6, %r39, %r25;
	mov.f32 	%f61, 0f00000000;
	or.pred  	%p7, %p5, %p6;
	@%p7 bra 	$L__BB0_6;
	mul.wide.s32 	%rd8, %r40, 4;
	add.s64 	%rd9, %rd2, %rd8;
	ld.global.f32 	%f61, [%rd9];
$L__BB0_6:
	st.shared.f32 	[%r7], %f61;
	bar.sync 	0;
	ld.shared.f32 	%f12, [%r5];
	ld.shared.f32 	%f13, [%r8];
	fma.rn.f32 	%f14, %f12, %f13, %f62;
	ld.shared.f32 	%f15, [%r5+4];
	ld.shared.f32 	%f16, [%r8+64];
	fma.rn.f32 	%f17, %f15, %f16, %f14;
	ld.shared.f32 	%f18, [%r5+8];
	ld.shared.f32 	%f19, [%r8+128];
	fma.rn.f32 	%f20, %f18, %f19, %f17;
	ld.shared.f32 	%f21, [%r5+12];
	ld.shared.f32 	%f22, [%r8+192];
	fma.rn.f32 	%f23, %f21, %f22, %f20;
	ld.shared.f32 	%f24, [%r5+16];
	ld.shared.f32 	%f25, [%r8+256];
	fma.rn.f32 	%f26, %f24, %f25, %f23;
	ld.shared.f32 	%f27, [%r5+20];
	ld.shared.f32 	%f28, [%r8+320];
	fma.rn.f32 	%f29, %f27, %f28, %f26;
	ld.shared.f32 	%f30, [%r5+24];
	ld.shared.f32 	%f31, [%r8+384];
	fma.rn.f32 	%f32, %f30, %f31, %f29;
	ld.shared.f32 	%f33, [%r5+28];
	ld.shared.f32 	%f34, [%r8+448];
	fma.rn.f32 	%f35, %f33, %f34, %f32;
	ld.shared.f32 	%f36, [%r5+32];
	ld.shared.f32 	%f37, [%r8+512];
	fma.rn.f32 	%f38, %f36, %f37, %f35;
	ld.shared.f32 	%f39, [%r5+36];
	ld.shared.f32 	%f40, [%r8+576];
	fma.rn.f32 	%f41, %f39, %f40, %f38;
	ld.shared.f32 	%f42, [%r5+40];
	ld.shared.f32 	%f43, [%r8+640];
	fma.rn.f32 	%f44, %f42, %f43, %f41;
	ld.shared.f32 	%f45, [%r5+44];
	ld.shared.f32 	%f46, [%r8+704];
	fma.rn.f32 	%f47, %f45, %f46, %f44;
	ld.shared.f32 	%f48, [%r5+48];
	ld.shared.f32 	%f49, [%r8+768];
	fma.rn.f32 	%f50, %f48, %f49, %f47;
	ld.shared.f32 	%f51, [%r5+52];
	ld.shared.f32 	%f52, [%r8+832];
	fma.rn.f32 	%f53, %f51, %f52, %f50;
	ld.shared.f32 	%f54, [%r5+56];
	ld.shared.f32 	%f55, [%r8+896];
	fma.rn.f32 	%f56, %f54, %f55, %f53;
	ld.shared.f32 	%f57, [%r5+60];
	ld.shared.f32 	%f58, [%r8+960];
	fma.rn.f32 	%f62, %f57, %f58, %f56;
	bar.sync 	0;
	add.s32 	%r41, %r41, 1;
	setp.ne.s32 	%p8, %r41, 0;
	add.s32 	%r40, %r40, %r11;
	add.s32 	%r39, %r39, 16;
	add.s32 	%r38, %r38, 16;
	add.s32 	%r37, %r37, 16;
	@%p8 bra 	$L__BB0_2;
$L__BB0_7:
	setp.ge.s32 	%p9, %r2, %r23;
	setp.ge.s32 	%p10, %r4, %r24;
	or.pred  	%p11, %p9, %p10;
	@%p11 bra 	$L__BB0_9;
	mad.lo.s32 	%r36, %r24, %r2, %r4;
	cvta.to.global.u64 	%rd10, %rd6;
	mul.wide.s32 	%rd11, %r36, 4;
	add.s64 	%rd12, %rd10, %rd11;
	st.global.f32 	[%rd12], %f62;
$L__BB0_9:
	ret;

}


// ===== COMPILED SASS (sm_100) =====

	.target	sm_100

	.elftype	@"ET_EXEC"


//--------------------- .note.nv.tkinfo           --------------------------
	.section	.note.nv.tkinfo,"",@"SHT_NOTE"
	.sectionflags	@"SHF_NOTE_NV_TKINFO"
	.tkinfo
        /*0018*/ 	.word	0x00000002
        /*0030*/ 	.string	""
        /*0030*/ 	.string	"ptxas"
        /*0030*/ 	.string	"Cuda compilation tools, release 13.0, V13.0.88"
        /*0030*/ 	.string	"Build cuda_13.0.r13.0/compiler.36424714_0"
        /*0030*/ 	.string	"-arch sm_100 -m 64 "



//--------------------- .note.nv.cuinfo           --------------------------
	.section	.note.nv.cuinfo,"",@"SHT_NOTE"
	.sectionflags	@"SHF_NOTE_NV_CUINFO"
        /*0018*/ 	.short	0x0002
        /*001a*/ 	.short	0x0064
        /*001c*/ 	.short	0x0082
	.zero		2


//--------------------- .nv.info                  --------------------------
	.section	.nv.info,"",@"SHT_CUDA_INFO"
	.align	4


	//----- nvinfo : EIATTR_REGCOUNT
	.align		4
        /*0000*/ 	.byte	0x04, 0x2f
        /*0002*/ 	.short	(.L_1 - .L_0)
	.align		4
.L_0:
        /*0004*/ 	.word	index@(_Z13matmul_kernelPfS_S_iii)
        /*0008*/ 	.word	0x00000020


	//----- nvinfo : EIATTR_FRAME_SIZE
	.align		4
.L_1:
        /*000c*/ 	.byte	0x04, 0x11
        /*000e*/ 	.short	(.L_3 - .L_2)
	.align		4
.L_2:
        /*0010*/ 	.word	index@(_Z13matmul_kernelPfS_S_iii)
        /*0014*/ 	.word	0x00000000


	//----- nvinfo : EIATTR_MIN_STACK_SIZE
	.align		4
.L_3:
        /*0018*/ 	.byte	0x04, 0x12
        /*001a*/ 	.short	(.L_5 - .L_4)
	.align		4
.L_4:
        /*001c*/ 	.word	index@(_Z13matmul_kernelPfS_S_iii)
        /*0020*/ 	.word	0x00000000
.L_5:


//--------------------- .nv.compat                --------------------------
	.section	.nv.compat,"",@"SHT_CUDA_COMPAT_INFO"
	.align	4
        /*0000*/ 	.byte	0x02, 0x09, 0x00, 0x00, 0x02, 0x02, 0x01, 0x00, 0x02, 0x05, 0x05, 0x00, 0x03, 0x07, 0x01, 0x01
        /*0010*/ 	.byte	0x02, 0x03, 0x00, 0x00, 0x02, 0x06, 0x01, 0x00, 0x04, 0x0b, 0x08, 0x00, 0x09, 0x00, 0x00, 0x00
        /*0020*/ 	.byte	0x00, 0x00, 0x00, 0x00


//--------------------- .nv.info._Z13matmul_kernelPfS_S_iii --------------------------
	.section	.nv.info._Z13matmul_kernelPfS_S_iii,"",@"SHT_CUDA_INFO"
	.sectionflags	@""
	.align	4


	//----- nvinfo : EIATTR_CUDA_API_VERSION
	.align		4
        /*0000*/ 	.byte	0x04, 0x37
        /*0002*/ 	.short	(.L_7 - .L_6)
.L_6:
        /*0004*/ 	.word	0x00000082


	//----- nvinfo : EIATTR_KPARAM_INFO
	.align		4
.L_7:
        /*0008*/ 	.byte	0x04, 0x17
        /*000a*/ 	.short	(.L_9 - .L_8)
.L_8:
        /*000c*/ 	.word	0x00000000
        /*0010*/ 	.short	0x0005
        /*0012*/ 	.short	0x0020
        /*0014*/ 	.byte	0x00, 0xf0, 0x11, 0x00


	//----- nvinfo : EIATTR_KPARAM_INFO
	.align		4
.L_9:
        /*0018*/ 	.byte	0x04, 0x17
        /*001a*/ 	.short	(.L_11 - .L_10)
.L_10:
        /*001c*/ 	.word	0x00000000
        /*0020*/ 	.short	0x0004
        /*0022*/ 	.short	0x001c
        /*0024*/ 	.byte	0x00, 0xf0, 0x11, 0x00


	//----- nvinfo : EIATTR_KPARAM_INFO
	.align		4
.L_11:
        /*0028*/ 	.byte	0x04, 0x17
        /*002a*/ 	.short	(.L_13 - .L_12)
.L_12:
        /*002c*/ 	.word	0x00000000
        /*0030*/ 	.short	0x0003
        /*0032*/ 	.short	0x0018
        /*0034*/ 	.byte	0x00, 0xf0, 0x11, 0x00


	//----- nvinfo : EIATTR_KPARAM_INFO
	.align		4
.L_13:
        /*0038*/ 	.byte	0x04, 0x17
        /*003a*/ 	.short	(.L_15 - .L_14)
.L_14:
        /*003c*/ 	.word	0x00000000
        /*0040*/ 	.short	0x0002
        /*0042*/ 	.short	0x0010
        /*0044*/ 	.byte	0x00, 0xf5, 0x21, 0x00


	//----- nvinfo : EIATTR_KPARAM_INFO
	.align		4
.L_15:
        /*0048*/ 	.byte	0x04, 0x17
        /*004a*/ 	.short	(.L_17 - .L_16)
.L_16:
        /*004c*/ 	.word	0x00000000
        /*0050*/ 	.short	0x0001
        /*0052*/ 	.short	0x0008
        /*0054*/ 	.byte	0x00, 0xf5, 0x21, 0x00


	//----- nvinfo : EIATTR_KPARAM_INFO
	.align		4
.L_17:
        /*0058*/ 	.byte	0x04, 0x17
        /*005a*/ 	.short	(.L_19 - .L_18)
.L_18:
        /*005c*/ 	.word	0x00000000
        /*0060*/ 	.short	0x0000
        /*0062*/ 	.short	0x0000
        /*0064*/ 	.byte	0x00, 0xf5, 0x21, 0x00


	//----- nvinfo : EIATTR_SPARSE_MMA_MASK
	.align		4
.L_19:
        /*0068*/ 	.byte	0x03, 0x50
        /*006a*/ 	.short	0x0000


	//----- nvinfo : EIATTR_MAXREG_COUNT
	.align		4
        /*006c*/ 	.byte	0x03, 0x1b
        /*006e*/ 	.short	0x00ff


	//----- nvinfo : EIATTR_NUM_BARRIERS
	.align		4
        /*0070*/ 	.byte	0x02, 0x4c
        /*0072*/ 	.byte	0x01
	.zero		1


	//----- nvinfo : EIATTR_MERCURY_ISA_VERSION
	.align		4
        /*0074*/ 	.byte	0x03, 0x5f
        /*0076*/ 	.short	0x0101


	//----- nvinfo : EIATTR_VRC_CTA_INIT_COUNT
	.align		4
        /*0078*/ 	.byte	0x02, 0x4a
	.zero		1
	.zero		1


	//----- nvinfo : EIATTR_EXIT_INSTR_OFFSETS
	.align		4
        /*007c*/ 	.byte	0x04, 0x1c
        /*007e*/ 	.short	(.L_21 - .L_20)


	//   ....[0]....
.L_20:
        /*0080*/ 	.word	0x000005f0


	//   ....[1]....
        /*0084*/ 	.word	0x00000640


	//----- nvinfo : EIATTR_CBANK_PARAM_SIZE
	.align		4
.L_21:
        /*0088*/ 	.byte	0x03, 0x19
        /*008a*/ 	.short	0x0024


	//----- nvinfo : EIATTR_PARAM_CBANK
	.align		4
        /*008c*/ 	.byte	0x04, 0x0a
        /*008e*/ 	.short	(.L_23 - .L_22)
	.align		4
.L_22:
        /*0090*/ 	.word	index@(.nv.constant0._Z13matmul_kernelPfS_S_iii)
        /*0094*/ 	.short	0x0380
        /*0096*/ 	.short	0x0024


	//----- nvinfo : EIATTR_SW_WAR
	.align		4
.L_23:
        /*0098*/ 	.byte	0x04, 0x36
        /*009a*/ 	.short	(.L_25 - .L_24)
.L_24:
        /*009c*/ 	.word	0x00000008
.L_25:


//--------------------- .nv.callgraph             --------------------------
	.section	.nv.callgraph,"",@"SHT_CUDA_CALLGRAPH"
	.align	4
	.sectionentsize	8
	.align		4
        /*0000*/ 	.word	0x00000000
	.align		4
        /*0004*/ 	.word	0xffffffff
	.align		4
        /*0008*/ 	.word	0x00000000
	.align		4
        /*000c*/ 	.word	0xfffffffe
	.align		4
        /*0010*/ 	.word	0x00000000
	.align		4
        /*0014*/ 	.word	0xfffffffd
	.align		4
        /*0018*/ 	.word	0x00000000
	.align		4
        /*001c*/ 	.word	0xfffffffc


//--------------------- .text._Z13matmul_kernelPfS_S_iii --------------------------
	.section	.text._Z13matmul_kernelPfS_S_iii,"ax",@progbits
	.align	128
        .global         _Z13matmul_kernelPfS_S_iii
        .type           _Z13matmul_kernelPfS_S_iii,@function
        .size           _Z13matmul_kernelPfS_S_iii,(.L_x_3 - _Z13matmul_kernelPfS_S_iii)
        .other          _Z13matmul_kernelPfS_S_iii,@"STO_CUDA_ENTRY STV_DEFAULT"
_Z13matmul_kernelPfS_S_iii:
.text._Z13matmul_kernelPfS_S_iii:
[----:B------:R-:W-:Y:S01]  /*0000*/  LDC R1, c[0x0][0x37c] ;  /* 0x0000df00ff017b82 */ /* 0x000fe20000000800 */
[----:B------:R-:W0:Y:S01]  /*0010*/  S2R R0, SR_TID.Y ;  /* 0x0000000000007919 */ /* 0x000e220000002200 */
[----:B------:R-:W1:Y:S06]  /*0020*/  LDCU UR10, c[0x0][0x3a0] ;  /* 0x00007400ff0a77ac */ /* 0x000e6c0008000800 */
[----:B------:R-:W0:Y:S01]  /*0030*/  LDC R12, c[0x0][0x364] ;  /* 0x0000d900ff0c7b82 */ /* 0x000e220000000800 */
[----:B------:R-:W-:Y:S01]  /*0040*/  HFMA2 R23, -RZ, RZ, 0, 0 ;  /* 0x00000000ff177431 */ /* 0x000fe200000001ff */
[----:B------:R-:W2:Y:S01]  /*0050*/  S2R R21, SR_TID.X ;  /* 0x0000000000157919 */ /* 0x000ea20000002100 */
[----:B------:R-:W3:Y:S05]  /*0060*/  LDCU.64 UR8, c[0x0][0x358] ;  /* 0x00006b00ff0877ac */ /* 0x000eea0008000a00 */
[----:B------:R-:W0:Y:S08]  /*0070*/  S2UR UR4, SR_CTAID.Y ;  /* 0x00000000000479c3 */ /* 0x000e300000002600 */
[----:B------:R-:W2:Y:S01]  /*0080*/  S2UR UR5, SR_CTAID.X ;  /* 0x00000000000579c3 */ /* 0x000ea20000002500 */
[----:B-1----:R-:W-:-:S07]  /*0090*/  UISETP.GE.AND UP0, UPT, UR10, 0x1, UPT ;  /* 0x000000010a00788c */ /* 0x002fce000bf06270 */
[----:B------:R-:W2:Y:S01]  /*00a0*/  LDC R13, c[0x0][0x360] ;  /* 0x0000d800ff0d7b82 */ /* 0x000ea20000000800 */
[----:B0-----:R-:W-:Y:S02]  /*00b0*/  IMAD R12, R12, UR4, R0 ;  /* 0x000000040c0c7c24 */ /* 0x001fe4000f8e0200 */
[----:B--2---:R-:W-:Y:S01]  /*00c0*/  IMAD R13, R13, UR5, R21 ;  /* 0x000000050d0d7c24 */ /* 0x004fe2000f8e0215 */
[----:B---3--:R-:W-:Y:S06]  /*00d0*/  BRA.U !UP0, `(.L_x_0) ;  /* 0x0000000508387547 */ /* 0x008fec000b800000 */
[----:B------:R-:W0:Y:S01]  /*00e0*/  S2UR UR7, SR_CgaCtaId ;  /* 0x00000000000779c3 */ /* 0x000e220000008800 */
[----:B------:R-:W1:Y:S01]  /*00f0*/  LDCU UR11, c[0x0][0x39c] ;  /* 0x00007380ff0b77ac */ /* 0x000e620008000800 */
[----:B------:R-:W-:Y:S01]  /*0100*/  MOV R23, RZ ;  /* 0x000000ff00177202 */ /* 0x000fe20000000f00 */
[----:B------:R-:W-:Y:S01]  /*0110*/  IMAD R15, R12, UR10, R21 ;  /* 0x0000000a0c0f7c24 */ /* 0x000fe2000f8e0215 */
[----:B------:R-:W-:Y:S01]  /*0120*/  UMOV UR5, 0x400 ;  /* 0x0000040000057882 */ /* 0x000fe20000000000 */
[----:B------:R-:W-:-:S03]  /*0130*/  UIADD3 UR4, UPT, UPT, UR10, 0xf, URZ ;  /* 0x0000000f0a047890 */ /* 0x000fc6000fffe0ff */
[----:B------:R-:W2:Y:S01]  /*0140*/  LDC R14, c[0x0][0x39c] ;  /* 0x0000e700ff0e7b82 */ /* 0x000ea20000000800 */
[----:B------:R-:W-:Y:S02]  /*0150*/  UIADD3 UR6, UPT, UPT, UR5, 0x400, URZ ;  /* 0x0000040005067890 */ /* 0x000fe4000fffe0ff */
[----:B------:R-:W-:Y:S01]  /*0160*/  USHF.R.U32.HI UR4, URZ, 0x4, UR4 ;  /* 0x00000004ff047899 */ /* 0x000fe20008011604 */
[----:B------:R-:W3:Y:S04]  /*0170*/  LDCU UR13, c[0x0][0x3a0] ;  /* 0x00007400ff0d77ac */ /* 0x000ee80008000800 */
[----:B------:R-:W4:Y:S01]  /*0180*/  LDC.64 R2, c[0x0][0x380] ;  /* 0x0000e000ff027b82 */ /* 0x000f220000000a00 */
[----:B------:R-:W2:Y:S01]  /*0190*/  LDCU UR12, c[0x0][0x398] ;  /* 0x00007300ff0c77ac */ /* 0x000ea20008000800 */
[----:B-1----:R-:W-:Y:S01]  /*01a0*/  IMAD R17, R0, UR11, R13 ;  /* 0x0000000b00117c24 */ /* 0x002fe2000f8e020d */
[----:B------:R-:W-:-:S02]  /*01b0*/  UIADD3 UR4, UPT, UPT, -UR4, URZ, URZ ;  /* 0x000000ff04047290 */ /* 0x000fc4000fffe1ff */
[----:B0-----:R-:W-:Y:S02]  /*01c0*/  ULEA UR5, UR7, UR5, 0x18 ;  /* 0x0000000507057291 */ /* 0x001fe4000f8ec0ff */
[----:B------:R-:W-:-:S04]  /*01d0*/  ULEA UR6, UR7, UR6, 0x18 ;  /* 0x0000000607067291 */ /* 0x000fc8000f8ec0ff */
[C---:B------:R-:W-:Y:S02]  /*01e0*/  LEA R16, R0.reuse, UR5, 0x6 ;  /* 0x0000000500107c11 */ /* 0x040fe4000f8e30ff */
[C---:B------:R-:W-:Y:S02]  /*01f0*/  LEA R19, R21.reuse, UR6, 0x2 ;  /* 0x0000000615137c11 */ /* 0x040fe4000f8e10ff */
[----:B------:R-:W-:Y:S02]  /*0200*/  LEA R20, R21, R16, 0x2 ;  /* 0x0000001015147211 */ /* 0x000fe400078e10ff */
[----:B---3--:R-:W-:-:S07]  /*0210*/  LEA R18, R0, R19, 0x6 ;  /* 0x0000001300127211 */ /* 0x008fce00078e30ff */
.L_x_1:
[----:B------:R-:W-:Y:S01]  /*0220*/  ISETP.GE.AND P0, PT, R0, UR13, PT ;  /* 0x0000000d00007c0c */ /* 0x000fe2000bf06270 */
[----:B------:R-:W-:Y:S01]  /*0230*/  HFMA2 R29, -RZ, RZ, 0, 0 ;  /* 0x00000000ff1d7431 */ /* 0x000fe200000001ff */
[----:B------:R-:W-:Y:S01]  /*0240*/  ISETP.GE.AND P1, PT, R21, UR13, PT ;  /* 0x0000000d15007c0c */ /* 0x000fe2000bf26270 */
[----:B----4-:R-:W-:Y:S01]  /*0250*/  IMAD.WIDE R4, R15, 0x4, R2 ;  /* 0x000000040f047825 */ /* 0x010fe200078e0202 */
[----:B--2---:R-:W-:Y:S02]  /*0260*/  ISETP.GE.OR P0, PT, R13, R14, P0 ;  /* 0x0000000e0d00720c */ /* 0x004fe40000706670 */
[----:B------:R-:W-:Y:S02]  /*0270*/  ISETP.GE.OR P1, PT, R12, UR12, P1 ;  /* 0x0000000c0c007c0c */ /* 0x000fe40008f26670 */
[----:B------:R-:W-:-:S09]  /*0280*/  MOV R27, RZ ;  /* 0x000000ff001b7202 */ /* 0x000fd20000000f00 */
[----:B------:R-:W0:Y:S02]  /*0290*/  @!P0 LDC.64 R6, c[0x0][0x388] ;  /* 0x0000e200ff068b82 */ /* 0x000e240000000a00 */
[----:B------:R-:W2:Y:S01]  /*02a0*/  @!P1 LDG.E R27, desc[UR8][R4.64] ;  /* 0x00000008041b9981 */ /* 0x000ea2000c1e1900 */
[----:B0-----:R-:W-:-:S05]  /*02b0*/  @!P0 IMAD.WIDE R6, R17, 0x4, R6 ;  /* 0x0000000411068825 */ /* 0x001fca00078e0206 */
[----:B------:R-:W3:Y:S01]  /*02c0*/  @!P0 LDG.E R29, desc[UR8][R6.64] ;  /* 0x00000008061d8981 */ /* 0x000ee2000c1e1900 */
[----:B------:R-:W-:-:S04]  /*02d0*/  UIADD3 UR4, UPT, UPT, UR4, 0x1, URZ ;  /* 0x0000000104047890 */ /* 0x000fc8000fffe0ff */
[----:B------:R-:W-:Y:S01]  /*02e0*/  UISETP.NE.AND UP0, UPT, UR4, URZ, UPT ;  /* 0x000000ff0400728c */ /* 0x000fe2000bf05270 */
[----:B------:R-:W-:Y:S02]  /*02f0*/  IADD3 R0, PT, PT, R0, 0x10, RZ ;  /* 0x0000001000007810 */ /* 0x000fe40007ffe0ff */
[----:B------:R-:W-:Y:S02]  /*0300*/  IADD3 R15, PT, PT, R15, 0x10, RZ ;  /* 0x000000100f0f7810 */ /* 0x000fe40007ffe0ff */
[----:B------:R-:W-:Y:S02]  /*0310*/  IADD3 R21, PT, PT, R21, 0x10, RZ ;  /* 0x0000001015157810 */ /* 0x000fe40007ffe0ff */
[----:B------:R-:W-:Y:S01]  /*0320*/  LEA R17, R14, R17, 0x4 ;  /* 0x000000110e117211 */ /* 0x000fe200078e20ff */
[----:B--2---:R-:W-:Y:S04]  /*0330*/  STS [R20], R27 ;  /* 0x0000001b14007388 */ /* 0x004fe80000000800 */
[----:B---3--:R-:W-:Y:S01]  /*0340*/  STS [R18], R29 ;  /* 0x0000001d12007388 */ /* 0x008fe20000000800 */
[----:B------:R-:W-:Y:S06]  /*0350*/  BAR.SYNC.DEFER_BLOCKING 0x0 ;  /* 0x0000000000007b1d */ /* 0x000fec0000010000 */
[----:B------:R-:W-:Y:S04]  /*0360*/  LDS R22, [R19] ;  /* 0x0000000013167984 */ /* 0x000fe80000000800 */
[----:B------:R-:W0:Y:S04]  /*0370*/  LDS.128 R8, [R16] ;  /* 0x0000000010087984 */ /* 0x000e280000000c00 */
[----:B------:R-:W1:Y:S04]  /*0380*/  LDS R26, [R19+0x40] ;  /* 0x00004000131a7984 */ /* 0x000e680000000800 */
[----:B------:R-:W2:Y:S04]  /*0390*/  LDS R25, [R19+0x80] ;  /* 0x0000800013197984 */ /* 0x000ea80000000800 */
[----:B------:R-:W3:Y:S04]  /*03a0*/  LDS R24, [R19+0xc0] ;  /* 0x0000c00013187984 */ /* 0x000ee80000000800 */
[----:B------:R-:W-:Y:S04]  /*03b0*/  LDS.128 R4, [R16+0x10] ;  /* 0x0000100010047984 */ /* 0x000fe80000000c00 */
[----:B------:R-:W-:Y:S01]  /*03c0*/  LDS R27, [R19+0x200] ;  /* 0x00020000131b7984 */ /* 0x000fe20000000800 */
[----:B0-----:R-:W-:-:S03]  /*03d0*/  FFMA R8, R8, R22, R23 ;  /* 0x0000001608087223 */ /* 0x001fc60000000017 */
[----:B------:R-:W0:Y:S01]  /*03e0*/  LDS R23, [R19+0x100] ;  /* 0x0001000013177984 */ /* 0x000e220000000800 */
[----:B-1----:R-:W-:-:S03]  /*03f0*/  FFMA R8, R26, R9, R8 ;  /* 0x000000091a087223 */ /* 0x002fc60000000008 */
[----:B------:R-:W1:Y:S01]  /*0400*/  LDS R22, [R19+0x140] ;  /* 0x0001400013167984 */ /* 0x000e620000000800 */
[----:B--2---:R-:W-:-:S03]  /*0410*/  FFMA R9, R25, R10, R8 ;  /* 0x0000000a19097223 */ /* 0x004fc60000000008 */
[----:B------:R-:W2:Y:S01]  /*0420*/  LDS R25, [R19+0x180] ;  /* 0x0001800013197984 */ /* 0x000ea20000000800 */
[----:B---3--:R-:W-:-:S03]  /*0430*/  FFMA R9, R24, R11, R9 ;  /* 0x0000000b18097223 */ /* 0x008fc60000000009 */
[----:B------:R-:W3:Y:S04]  /*0440*/  LDS R26, [R19+0x1c0] ;  /* 0x0001c000131a7984 */ /* 0x000ee80000000800 */
[----:B------:R-:W-:Y:S01]  /*0450*/  LDS R24, [R19+0x240] ;  /* 0x0002400013187984 */ /* 0x000fe20000000800 */
[----:B0-----:R-:W-:-:S03]  /*0460*/  FFMA R23, R4, R23, R9 ;  /* 0x0000001704177223 */ /* 0x001fc60000000009 */
[----:B------:R-:W0:Y:S01]  /*0470*/  LDS.128 R8, [R16+0x20] ;  /* 0x0000200010087984 */ /* 0x000e220000000c00 */
[----:B-1----:R-:W-:-:S03]  /*0480*/  FFMA R22, R22, R5, R23 ;  /* 0x0000000516167223 */ /* 0x002fc60000000017 */
[----:B------:R-:W1:Y:S01]  /*0490*/  LDS R23, [R19+0x280] ;  /* 0x0002800013177984 */ /* 0x000e620000000800 */
[----:B--2---:R-:W-:-:S03]  /*04a0*/  FFMA R25, R25, R6, R22 ;  /* 0x0000000619197223 */ /* 0x004fc60000000016 */
[----:B------:R-:W2:Y:S01]  /*04b0*/  LDS R22, [R19+0x2c0] ;  /* 0x0002c00013167984 */ /* 0x000ea20000000800 */
[----:B---3--:R-:W-:-:S03]  /*04c0*/  FFMA R7, R26, R7, R25 ;  /* 0x000000071a077223 */ /* 0x008fc60000000019 */
[----:B------:R-:W-:Y:S01]  /*04d0*/  LDS R25, [R19+0x300] ;  /* 0x0003000013197984 */ /* 0x000fe20000000800 */
[----:B0-----:R-:W-:-:S03]  /*04e0*/  FFMA R27, R8, R27, R7 ;  /* 0x0000001b081b7223 */ /* 0x001fc60000000007 */
[----:B------:R-:W0:Y:S01]  /*04f0*/  LDS.128 R4, [R16+0x30] ;  /* 0x0000300010047984 */ /* 0x000e220000000c00 */
[----:B------:R-:W-:-:S03]  /*0500*/  FFMA R24, R24, R9, R27 ;  /* 0x0000000918187223 */ /* 0x000fc6000000001b */
[----:B------:R-:W3:Y:S04]  /*0510*/  LDS R27, [R19+0x340] ;  /* 0x00034000131b7984 */ /* 0x000ee80000000800 */
[----:B------:R-:W4:Y:S04]  /*0520*/  LDS R9, [R19+0x380] ;  /* 0x0003800013097984 */ /* 0x000f280000000800 */
[----:B------:R-:W5:Y:S01]  /*0530*/  LDS R8, [R19+0x3c0] ;  /* 0x0003c00013087984 */ /* 0x000f620000000800 */
[----:B-1----:R-:W-:-:S04]  /*0540*/  FFMA R23, R23, R10, R24 ;  /* 0x0000000a17177223 */ /* 0x002fc80000000018 */
[----:B--2---:R-:W-:-:S04]  /*0550*/  FFMA R11, R22, R11, R23 ;  /* 0x0000000b160b7223 */ /* 0x004fc80000000017 */
[----:B0-----:R-:W-:-:S04]  /*0560*/  FFMA R4, R4, R25, R11 ;  /* 0x0000001904047223 */ /* 0x001fc8000000000b */
[----:B---3--:R-:W-:-:S04]  /*0570*/  FFMA R4, R27, R5, R4 ;  /* 0x000000051b047223 */ /* 0x008fc80000000004 */
[----:B----4-:R-:W-:-:S04]  /*0580*/  FFMA R9, R9, R6, R4 ;  /* 0x0000000609097223 */ /* 0x010fc80000000004 */
[----:B-----5:R-:W-:Y:S01]  /*0590*/  FFMA R23, R8, R7, R9 ;  /* 0x0000000708177223 */ /* 0x020fe20000000009 */
[----:B------:R-:W-:Y:S06]  /*05a0*/  BAR.SYNC.DEFER_BLOCKING 0x0 ;  /* 0x0000000000007b1d */ /* 0x000fec0000010000 */
[----:B------:R-:W-:Y:S05]  /*05b0*/  BRA.U UP0, `(.L_x_1) ;  /* 0xfffffffd00187547 */ /* 0x000fea000b83ffff */
.L_x_0:
[----:B------:R-:W0:Y:S02]  /*05c0*/  LDCU.64 UR4, c[0x0][0x398] ;  /* 0x00007300ff0477ac */ /* 0x000e240008000a00 */
[----:B0-----:R-:W-:-:S04]  /*05d0*/  ISETP.GE.AND P0, PT, R13, UR5, PT ;  /* 0x000000050d007c0c */ /* 0x001fc8000bf06270 */
[----:B------:R-:W-:-:S13]  /*05e0*/  ISETP.GE.OR P0, PT, R12, UR4, P0 ;  /* 0x000000040c007c0c */ /* 0x000fda0008706670 */
[----:B------:R-:W-:Y:S05]  /*05f0*/  @P0 EXIT ;  /* 0x000000000000094d */ /* 0x000fea0003800000 */
[----:B------:R-:W0:Y:S01]  /*0600*/  LDC.64 R2, c[0x0][0x390] ;  /* 0x0000e400ff027b82 */ /* 0x000e220000000a00 */
[----:B------:R-:W-:-:S04]  /*0610*/  IMAD R13, R12, UR5, R13 ;  /* 0x000000050c0d7c24 */ /* 0x000fc8000f8e020d */
[----:B0-----:R-:W-:-:S05]  /*0620*/  IMAD.WIDE R2, R13, 0x4, R2 ;  /* 0x000000040d027825 */ /* 0x001fca00078e0202 */
[----:B------:R-:W-:Y:S01]  /*0630*/  STG.E desc[UR8][R2.64], R23 ;  /* 0x0000001702007986 */ /* 0x000fe2000c101908 */
[----:B------:R-:W-:Y:S05]  /*0640*/  EXIT ;  /* 0x000000000000794d */ /* 0x000fea0003800000 */
.L_x_2:
[----:B------:R-:W-:-:S00]  /*0650*/  BRA `(.L_x_2) ;  /* 0xfffffffc00fc7947 */ /* 0x000fc0000383ffff */
[----:B------:R-:W-:-:S00]  /*0660*/  NOP ;  /* 0x0000000000007918 */ /* 0x000fc00000000000 */
        /* <DEDUP_REMOVED lines=9> */
.L_x_3:


//--------------------- .nv.shared._Z13matmul_kernelPfS_S_iii --------------------------
	.section	.nv.shared._Z13matmul_kernelPfS_S_iii,"aw",@nobits
	.sectionflags	@""
	.align	4
.nv.shared._Z13matmul_kernelPfS_S_iii:
	.zero		3072


//--------------------- .nv.shared.reserved.0     --------------------------
	.section	.nv.shared.reserved.0,"aw",@nobits
	.weak		__nv_reservedSMEM_offset_0_alias
	.size		__nv_reservedSMEM_offset_0_alias, 0, 64
	.other		__nv_reservedSMEM_offset_0_alias,@"STO_CUDA_RESERVED_SHARED STV_DEFAULT"
__nv_reservedSMEM_offset_0_alias:
	.zero		0
	.zero		64


//--------------------- .nv.constant0._Z13matmul_kernelPfS_S_iii --------------------------
	.section	.nv.constant0._Z13matmul_kernelPfS_S_iii,"a",@progbits
	.sectionflags	@""
	.align	4
.nv.constant0._Z13matmul_kernelPfS_S_iii:
	.zero		932


//--------------------- SYMBOLS --------------------------

	.type		.nv.reservedSmem.offset0,@object
	.size		.nv.reservedSmem.offset0,0x4
	.type		.nv.reservedSmem.cap,@object
	.size		.nv.reservedSmem.cap,0x4
